	.headerflags	@"EF_CUDA_TEXMODE_UNIFIED EF_CUDA_64BIT_ADDRESS EF_CUDA_ACCELERATORS EF_CUDA_SM90 EF_CUDA_VIRTUAL_SM(EF_CUDA_SM90)"
	.elftype	@"ET_EXEC"


//--------------------- .nv.info                  --------------------------
	.section	.nv.info,"",@"SHT_CUDA_INFO"
	.align	4


	//----- nvinfo : EIATTR_REGCOUNT
	.align		4
        /*0000*/ 	.byte	0x04, 0x2f
        /*0002*/ 	.short	(.L_1 - .L_0)
	.align		4
.L_0:
        /*0004*/ 	.word	index@(triton_poi_fused_cat_14)
        /*0008*/ 	.word	0x00000011


	//----- nvinfo : EIATTR_MIN_STACK_SIZE
	.align		4
.L_1:
        /*000c*/ 	.byte	0x04, 0x12
        /*000e*/ 	.short	(.L_3 - .L_2)
	.align		4
.L_2:
        /*0010*/ 	.word	index@(triton_poi_fused_cat_14)
        /*0014*/ 	.word	0x00000000


	//----- nvinfo : EIATTR_FRAME_SIZE
	.align		4
.L_3:
        /*0018*/ 	.byte	0x04, 0x11
        /*001a*/ 	.short	(.L_5 - .L_4)
	.align		4
.L_4:
        /*001c*/ 	.word	index@(triton_poi_fused_cat_14)
        /*0020*/ 	.word	0x00000000


	//----- nvinfo : EIATTR_MIN_STACK_SIZE
	.align		4
.L_5:
        /*0024*/ 	.byte	0x04, 0x12
        /*0026*/ 	.short	(.L_7 - .L_6)
	.align		4
.L_6:
        /*0028*/ 	.word	index@(triton_poi_fused_cat_14)
        /*002c*/ 	.word	0x00000000
.L_7:


//--------------------- .nv.info.triton_poi_fused_cat_14 --------------------------
	.section	.nv.info.triton_poi_fused_cat_14,"",@"SHT_CUDA_INFO"
	.sectionflags	@""
	.align	4


	//----- nvinfo : EIATTR_CUDA_API_VERSION
	.align		4
        /*0000*/ 	.byte	0x04, 0x37
        /*0002*/ 	.short	(.L_9 - .L_8)
.L_8:
        /*0004*/ 	.word	0x0000007c


	//----- nvinfo : EIATTR_KPARAM_INFO
	.align		4
.L_9:
        /*0008*/ 	.byte	0x04, 0x17
        /*000a*/ 	.short	(.L_11 - .L_10)
.L_10:
        /*000c*/ 	.word	0x00000000
        /*0010*/ 	.short	0x0004
        /*0012*/ 	.short	0x0020
        /*0014*/ 	.byte	0x00, 0xf0, 0x11, 0x00


	//----- nvinfo : EIATTR_KPARAM_INFO
	.align		4
.L_11:
        /*0018*/ 	.byte	0x04, 0x17
        /*001a*/ 	.short	(.L_13 - .L_12)
.L_12:
        /*001c*/ 	.word	0x00000000
        /*0020*/ 	.short	0x0003
        /*0022*/ 	.short	0x0018
        /*0024*/ 	.byte	0x00, 0xf4, 0x21, 0x00


	//----- nvinfo : EIATTR_KPARAM_INFO
	.align		4
.L_13:
        /*0028*/ 	.byte	0x04, 0x17
        /*002a*/ 	.short	(.L_15 - .L_14)
.L_14:
        /*002c*/ 	.word	0x00000000
        /*0030*/ 	.short	0x0002
        /*0032*/ 	.short	0x0010
        /*0034*/ 	.byte	0x00, 0xf4, 0x21, 0x00


	//----- nvinfo : EIATTR_KPARAM_INFO
	.align		4
.L_15:
        /*0038*/ 	.byte	0x04, 0x17
        /*003a*/ 	.short	(.L_17 - .L_16)
.L_16:
        /*003c*/ 	.word	0x00000000
        /*0040*/ 	.short	0x0001
        /*0042*/ 	.short	0x0008
        /*0044*/ 	.byte	0x00, 0xf4, 0x21, 0x00


	//----- nvinfo : EIATTR_KPARAM_INFO
	.align		4
.L_17:
        /*0048*/ 	.byte	0x04, 0x17
        /*004a*/ 	.short	(.L_19 - .L_18)
.L_18:
        /*004c*/ 	.word	0x00000000
        /*0050*/ 	.short	0x0000
        /*0052*/ 	.short	0x0000
        /*0054*/ 	.byte	0x00, 0xf4, 0x21, 0x00


	//----- nvinfo : EIATTR_SPARSE_MMA_MASK
	.align		4
.L_19:
        /*0058*/ 	.byte	0x03, 0x50
        /*005a*/ 	.short	0x0000


	//----- nvinfo : EIATTR_MAXREG_COUNT
	.align		4
        /*005c*/ 	.byte	0x03, 0x1b
        /*005e*/ 	.short	0x00ff


	//----- nvinfo : EIATTR_EXIT_INSTR_OFFSETS
	.align		4
        /*0060*/ 	.byte	0x04, 0x1c
        /*0062*/ 	.short	(.L_21 - .L_20)


	//   ....[0]....
.L_20:
        /*0064*/ 	.word	0x000004a0


	//   ....[1]....
        /*0068*/ 	.word	0x000004c0


	//----- nvinfo : EIATTR_REQNTID
	.align		4
.L_21:
        /*006c*/ 	.byte	0x04, 0x10
        /*006e*/ 	.short	(.L_23 - .L_22)
.L_22:
        /*0070*/ 	.word	0x00000080
        /*0074*/ 	.word	0x00000001
        /*0078*/ 	.word	0x00000001


	//----- nvinfo : EIATTR_CBANK_PARAM_SIZE
	.align		4
.L_23:
        /*007c*/ 	.byte	0x03, 0x19
        /*007e*/ 	.short	0x0024


	//----- nvinfo : EIATTR_PARAM_CBANK
	.align		4
        /*0080*/ 	.byte	0x04, 0x0a
        /*0082*/ 	.short	(.L_25 - .L_24)
	.align		4
.L_24:
        /*0084*/ 	.word	index@(.nv.constant0.triton_poi_fused_cat_14)
        /*0088*/ 	.short	0x0210
        /*008a*/ 	.short	0x0024


	//----- nvinfo : EIATTR_SW_WAR
	.align		4
.L_25:
        /*008c*/ 	.byte	0x04, 0x36
        /*008e*/ 	.short	(.L_27 - .L_26)
.L_26:
        /*0090*/ 	.word	0x00000008
.L_27:


//--------------------- .nv.callgraph             --------------------------
	.section	.nv.callgraph,"",@"SHT_CUDA_CALLGRAPH"
	.align	4
	.sectionentsize	8
	.align		4
        /*0000*/ 	.word	0x00000000
	.align		4
        /*0004*/ 	.word	0xffffffff
	.align		4
        /*0008*/ 	.word	0x00000000
	.align		4
        /*000c*/ 	.word	0xfffffffe
	.align		4
        /*0010*/ 	.word	0x00000000
	.align		4
        /*0014*/ 	.word	0xfffffffd
	.align		4
        /*0018*/ 	.word	0x00000000
	.align		4
        /*001c*/ 	.word	0xfffffffc


//--------------------- .text.triton_poi_fused_cat_14 --------------------------
	.section	.text.triton_poi_fused_cat_14,"ax",@progbits
	.align	128
        .global         triton_poi_fused_cat_14
        .type           triton_poi_fused_cat_14,@function
        .size           triton_poi_fused_cat_14,(.L_x_1 - triton_poi_fused_cat_14)
        .other          triton_poi_fused_cat_14,@"STO_CUDA_ENTRY STV_DEFAULT"
triton_poi_fused_cat_14:
.text.triton_poi_fused_cat_14:
[----:B------:R-:W0:Y:S02]  /*0000*/  LDC R1, c[0x0][0x28] ;  /* 0x00000a00ff017b82 */ /* 0x000e240000000800 */
[----:B------:R-:W1:Y:S01]  /*0010*/  S2R R0, SR_TID.X ;  /* 0x0000000000007919 */ /* 0x000e620000002100 */
[----:B------:R-:W-:Y:S01]  /*0020*/  ULDC.64 UR6, c[0x0][0x220] ;  /* 0x0000880000067ab9 */ /* 0x000fe20000000a00 */
[----:B------:R-:W-:Y:S01]  /*0030*/  ULDC.64 UR4, c[0x0][0x208] ;  /* 0x0000820000047ab9 */ /* 0x000fe20000000a00 */
[----:B------:R-:W2:Y:S01]  /*0040*/  S2R R3, SR_CTAID.X ;  /* 0x0000000000037919 */ /* 0x000ea20000002500 */
[----:B-1----:R-:W-:-:S05]  /*0050*/  LOP3.LUT R0, R0, 0x7f, RZ, 0xc0, !PT ;  /* 0x0000007f00007812 */ /* 0x002fca00078ec0ff */
[----:B--2---:R-:W-:Y:S02]  /*0060*/  IMAD R0, R3, 0x80, R0 ;  /* 0x0000008003007824 */ /* 0x004fe400078e0200 */
[----:B------:R-:W1:Y:S03]  /*0070*/  LDC.64 R2, c[0x0][0x218] ;  /* 0x00008600ff027b82 */ /* 0x000e660000000a00 */
[----:B------:R-:W-:Y:S02]  /*0080*/  SHF.R.S32.HI R5, RZ, 0x1f, R0 ;  /* 0x0000001fff057819 */ /* 0x000fe40000011400 */
[----:B------:R-:W-:Y:S02]  /*0090*/  ISETP.GE.AND P0, PT, R0, 0x800, PT ;  /* 0x000008000000780c */ /* 0x000fe40003f06270 */
[CC--:B------:R-:W-:Y:S02]  /*00a0*/  LEA.HI R4, R5.reuse, R0.reuse, RZ, 0x4 ;  /* 0x0000000005047211 */ /* 0x0c0fe400078f20ff */
[----:B------:R-:W-:-:S02]  /*00b0*/  LEA.HI R8, R5, R0, RZ, 0x9 ;  /* 0x0000000005087211 */ /* 0x000fc400078f48ff */
[----:B------:R-:W-:Y:S02]  /*00c0*/  SHF.R.S32.HI R6, RZ, 0x4, R4 ;  /* 0x00000004ff067819 */ /* 0x000fe40000011404 */
[----:B------:R-:W-:Y:S02]  /*00d0*/  SHF.R.S32.HI R9, RZ, 0x9, R8 ;  /* 0x00000009ff097819 */ /* 0x000fe40000011408 */
[----:B------:R-:W-:Y:S02]  /*00e0*/  LEA.HI R7, R6, R6, RZ, 0x5 ;  /* 0x0000000606077211 */ /* 0x000fe400078f28ff */
[----:B------:R-:W-:Y:S01]  /*00f0*/  LOP3.LUT R5, R4, 0xfffffff0, RZ, 0xc0, !PT ;  /* 0xfffffff004057812 */ /* 0x000fe200078ec0ff */
[----:B------:R-:W-:Y:S01]  /*0100*/  IMAD.SHL.U32 R4, R9, 0x100, RZ ;  /* 0x0000010009047824 */ /* 0x000fe200078e00ff */
[----:B------:R-:W-:Y:S01]  /*0110*/  LOP3.LUT R7, R7, 0xffffffe0, RZ, 0xc0, !PT ;  /* 0xffffffe007077812 */ /* 0x000fe200078ec0ff */
[----:B------:R-:W-:Y:S01]  /*0120*/  IMAD.MOV.U32 R9, RZ, RZ, RZ ;  /* 0x000000ffff097224 */ /* 0x000fe200078e00ff */
[----:B------:R-:W-:Y:S01]  /*0130*/  LOP3.LUT R11, R8, 0xfffffe00, RZ, 0xc0, !PT ;  /* 0xfffffe00080b7812 */ /* 0x000fe200078ec0ff */
[----:B------:R-:W-:-:S02]  /*0140*/  IMAD.IADD R5, R0, 0x1, -R5 ;  /* 0x0000000100057824 */ /* 0x000fc400078e0a05 */
[----:B------:R-:W-:Y:S01]  /*0150*/  IMAD.IADD R7, R6, 0x1, -R7 ;  /* 0x0000000106077824 */ /* 0x000fe200078e0a07 */
[----:B------:R-:W-:Y:S02]  /*0160*/  SHF.R.S32.HI R6, RZ, 0x1f, R4 ;  /* 0x0000001fff067819 */ /* 0x000fe40000011404 */
[----:B------:R-:W-:Y:S02]  /*0170*/  SHF.R.S32.HI R8, RZ, 0x1f, R5 ;  /* 0x0000001fff087819 */ /* 0x000fe40000011405 */
[C---:B------:R-:W-:Y:S02]  /*0180*/  ISETP.GE.AND P1, PT, R7.reuse, 0x10, PT ;  /* 0x000000100700780c */ /* 0x040fe40003f26270 */
[C---:B------:R-:W-:Y:S01]  /*0190*/  ISETP.GT.AND P3, PT, R7.reuse, 0xf, !P0 ;  /* 0x0000000f0700780c */ /* 0x040fe20004764270 */
[----:B------:R-:W-:Y:S01]  /*01a0*/  IMAD.SHL.U32 R7, R7, 0x10, RZ ;  /* 0x0000001007077824 */ /* 0x000fe200078e00ff */
[----:B------:R-:W-:Y:S02]  /*01b0*/  ISETP.LT.AND P2, PT, R0, 0x800, !P1 ;  /* 0x000008000000780c */ /* 0x000fe40004f41270 */
[----:B------:R-:W-:-:S02]  /*01c0*/  IADD3 R11, R4, R0, -R11 ;  /* 0x00000000040b7210 */ /* 0x000fc40007ffe80b */
[----:B------:R-:W-:Y:S02]  /*01d0*/  IADD3 R10, P4, P5, R7, R5, R4 ;  /* 0x00000005070a7210 */ /* 0x000fe40007d9e004 */
[----:B------:R-:W-:Y:S01]  /*01e0*/  SHF.R.S32.HI R7, RZ, 0x1f, R7 ;  /* 0x0000001fff077819 */ /* 0x000fe20000011407 */
[----:B-1----:R-:W-:Y:S02]  /*01f0*/  IMAD.WIDE R4, R11, 0x4, R2 ;  /* 0x000000040b047825 */ /* 0x002fe400078e0202 */
[----:B------:R-:W1:Y:S01]  /*0200*/  LDC.64 R2, c[0x0][0x210] ;  /* 0x00008400ff027b82 */ /* 0x000e620000000a00 */
[----:B------:R-:W-:Y:S02]  /*0210*/  IADD3.X R7, R7, R8, R6, P4, P5 ;  /* 0x0000000807077210 */ /* 0x000fe400027ea406 */
[C---:B------:R-:W-:Y:S01]  /*0220*/  LEA R6, P4, R10.reuse, UR6, 0x2 ;  /* 0x000000060a067c11 */ /* 0x040fe2000f8810ff */
[----:B------:R-:W-:Y:S01]  /*0230*/  IMAD.MOV.U32 R12, RZ, RZ, RZ ;  /* 0x000000ffff0c7224 */ /* 0x000fe200078e00ff */
[----:B------:R-:W2:Y:S02]  /*0240*/  @P2 LDG.E R9, desc[UR4][R4.64] ;  /* 0x0000000404092981 */ /* 0x000ea4000c1e1900 */
[----:B------:R-:W-:-:S05]  /*0250*/  LEA.HI.X R7, R10, UR7, R7, 0x2, P4 ;  /* 0x000000070a077c11 */ /* 0x000fca000a0f1407 */
[----:B------:R-:W3:Y:S01]  /*0260*/  @P3 LDG.E R12, desc[UR4][R6.64+-0x400] ;  /* 0xfffc0004060c3981 */ /* 0x000ee2000c1e1900 */
[----:B------:R-:W-:Y:S02]  /*0270*/  IMAD.MOV.U32 R8, RZ, RZ, RZ ;  /* 0x000000ffff087224 */ /* 0x000fe400078e00ff */
[----:B-1----:R-:W-:-:S05]  /*0280*/  IMAD.WIDE R2, R11, 0x4, R2 ;  /* 0x000000040b027825 */ /* 0x002fca00078e0202 */
[----:B------:R-:W4:Y:S01]  /*0290*/  @P2 LDG.E R8, desc[UR4][R2.64] ;  /* 0x0000000402082981 */ /* 0x000f22000c1e1900 */
[----:B--2---:R-:W-:-:S05]  /*02a0*/  SEL R9, R9, RZ, P2 ;  /* 0x000000ff09097207 */ /* 0x004fca0001000000 */
[----:B------:R-:W-:Y:S01]  /*02b0*/  FADD R10, RZ, -R9 ;  /* 0x80000009ff0a7221 */ /* 0x000fe20000000000 */
[----:B---3--:R-:W-:-:S03]  /*02c0*/  SEL R12, R12, RZ, P3 ;  /* 0x000000ff0c0c7207 */ /* 0x008fc60001800000 */
[----:B------:R-:W-:Y:S02]  /*02d0*/  FMUL R10, R10, 1.4426950216293334961 ;  /* 0x3fb8aa3b0a0a7820 */ /* 0x000fe40000400000 */
[----:B------:R-:W-:-:S03]  /*02e0*/  FADD R4, RZ, -R12 ;  /* 0x8000000cff047221 */ /* 0x000fc60000000000 */
[----:B------:R-:W-:Y:S01]  /*02f0*/  FSETP.GEU.AND P3, PT, R10, -126, PT ;  /* 0xc2fc00000a00780b */ /* 0x000fe20003f6e000 */
[----:B------:R-:W-:-:S05]  /*0300*/  FMUL R5, R4, 1.4426950216293334961 ;  /* 0x3fb8aa3b04057820 */ /* 0x000fca0000400000 */
[----:B------:R-:W-:Y:S02]  /*0310*/  FSETP.GEU.AND P4, PT, R5, -126, PT ;  /* 0xc2fc00000500780b */ /* 0x000fe40003f8e000 */
[----:B----4-:R-:W-:-:S05]  /*0320*/  SEL R14, R8, RZ, P2 ;  /* 0x000000ff080e7207 */ /* 0x010fca0001000000 */
[----:B------:R-:W-:-:S04]  /*0330*/  @!P3 FMUL R10, R10, 0.5 ;  /* 0x3f0000000a0ab820 */ /* 0x000fc80000400000 */
[----:B------:R1:W2:Y:S02]  /*0340*/  MUFU.EX2 R4, R10 ;  /* 0x0000000a00047308 */ /* 0x0002a40000000800 */
[----:B------:R-:W-:-:S06]  /*0350*/  @!P4 FMUL R5, R5, 0.5 ;  /* 0x3f0000000505c820 */ /* 0x000fcc0000400000 */
[----:B------:R-:W3:Y:S01]  /*0360*/  MUFU.EX2 R2, R5 ;  /* 0x0000000500027308 */ /* 0x000ee20000000800 */
[----:B-1----:R-:W-:Y:S02]  /*0370*/  IMAD.MOV.U32 R10, RZ, RZ, 0x3e800000 ;  /* 0x3e800000ff0a7424 */ /* 0x002fe400078e00ff */
[----:B--2---:R-:W-:-:S04]  /*0380*/  @!P3 FMUL R4, R4, R4 ;  /* 0x000000040404b220 */ /* 0x004fc80000400000 */
[----:B------:R-:W-:Y:S01]  /*0390*/  FADD R4, R4, 1 ;  /* 0x3f80000004047421 */ /* 0x000fe20000000000 */
[----:B---3--:R-:W-:-:S04]  /*03a0*/  @!P4 FMUL R2, R2, R2 ;  /* 0x000000020202c220 */ /* 0x008fc80000400000 */
[----:B------:R-:W-:Y:S01]  /*03b0*/  FSETP.GT.AND P3, PT, R4, 8.50705917302346158658e+37, PT ;  /* 0x7e8000000400780b */ /* 0x000fe20003f64000 */
[----:B------:R-:W-:-:S03]  /*03c0*/  FADD R7, R2, 1 ;  /* 0x3f80000002077421 */ /* 0x000fc60000000000 */
[----:B------:R-:W-:Y:S01]  /*03d0*/  FSEL R5, R10, 1, P3 ;  /* 0x3f8000000a057808 */ /* 0x000fe20001800000 */
[----:B------:R-:W1:Y:S01]  /*03e0*/  LDC.64 R2, c[0x0][0x228] ;  /* 0x00008a00ff027b82 */ /* 0x000e620000000a00 */
[----:B------:R-:W-:-:S04]  /*03f0*/  FSETP.GT.AND P4, PT, R7, 8.50705917302346158658e+37, PT ;  /* 0x7e8000000700780b */ /* 0x000fc80003f84000 */
[----:B------:R-:W-:-:S03]  /*0400*/  FSEL R8, R10, 1, P4 ;  /* 0x3f8000000a087808 */ /* 0x000fc60002000000 */
[----:B------:R-:W-:-:S06]  /*0410*/  @P3 FMUL R4, R4, 0.25 ;  /* 0x3e80000004043820 */ /* 0x000fcc0000400000 */
[----:B------:R-:W2:Y:S01]  /*0420*/  MUFU.RCP R4, R4 ;  /* 0x0000000400047308 */ /* 0x000ea20000001000 */
[----:B------:R-:W-:-:S07]  /*0430*/  @P4 FMUL R7, R7, 0.25 ;  /* 0x3e80000007074820 */ /* 0x000fce0000400000 */
[----:B------:R-:W3:Y:S01]  /*0440*/  MUFU.RCP R7, R7 ;  /* 0x0000000700077308 */ /* 0x000ee20000001000 */
[----:B-1----:R-:W-:-:S04]  /*0450*/  IMAD.WIDE R2, R0, 0x4, R2 ;  /* 0x0000000400027825 */ /* 0x002fc800078e0202 */
[----:B--2---:R-:W-:-:S04]  /*0460*/  FMUL R6, R4, R5 ;  /* 0x0000000504067220 */ /* 0x004fc80000400000 */
[----:B------:R-:W-:Y:S01]  /*0470*/  FFMA R9, R9, R6, R14 ;  /* 0x0000000609097223 */ /* 0x000fe2000000000e */
[----:B---3--:R-:W-:-:S04]  /*0480*/  FMUL R5, R7, R8 ;  /* 0x0000000807057220 */ /* 0x008fc80000400000 */
[----:B------:R-:W-:Y:S01]  /*0490*/  @P1 FMUL R9, R12, R5 ;  /* 0x000000050c091220 */ /* 0x000fe20000400000 */
[----:B------:R-:W-:Y:S06]  /*04a0*/  @P0 EXIT ;  /* 0x000000000000094d */ /* 0x000fec0003800000 */
[----:B------:R-:W-:Y:S01]  /*04b0*/  STG.E desc[UR4][R2.64], R9 ;  /* 0x0000000902007986 */ /* 0x000fe2000c101904 */
[----:B------:R-:W-:Y:S05]  /*04c0*/  EXIT ;  /* 0x000000000000794d */ /* 0x000fea0003800000 */
.L_x_0:
[----:B------:R-:W-:-:S00]  /*04d0*/  BRA `(.L_x_0) ;  /* 0xfffffffc00fc7947 */ /* 0x000fc0000383ffff */
[----:B------:R-:W-:-:S00]  /*04e0*/  NOP ;  /* 0x0000000000007918 */ /* 0x000fc00000000000 */
        /* <DEDUP_REMOVED lines=9> */
.L_x_1:


//--------------------- .nv.constant0.triton_poi_fused_cat_14 --------------------------
	.section	.nv.constant0.triton_poi_fused_cat_14,"a",@progbits
	.sectionflags	@""
	.align	4
.nv.constant0.triton_poi_fused_cat_14:
	.zero		564
